	.headerflags	@"EF_CUDA_TEXMODE_UNIFIED EF_CUDA_64BIT_ADDRESS EF_CUDA_ACCELERATORS EF_CUDA_SM90 EF_CUDA_VIRTUAL_SM(EF_CUDA_SM90)"
	.elftype	@"ET_EXEC"


//--------------------- .nv.info                  --------------------------
	.section	.nv.info,"",@"SHT_CUDA_INFO"
	.align	4


	//----- nvinfo : EIATTR_REGCOUNT
	.align		4
        /*0000*/ 	.byte	0x04, 0x2f
        /*0002*/ 	.short	(.L_1 - .L_0)
	.align		4
.L_0:
        /*0004*/ 	.word	index@(triton_red_fused_div_dot_mv_23)
        /*0008*/ 	.word	0x0000001b


	//----- nvinfo : EIATTR_MIN_STACK_SIZE
	.align		4
.L_1:
        /*000c*/ 	.byte	0x04, 0x12
        /*000e*/ 	.short	(.L_3 - .L_2)
	.align		4
.L_2:
        /*0010*/ 	.word	index@(triton_red_fused_div_dot_mv_23)
        /*0014*/ 	.word	0x00000000


	//----- nvinfo : EIATTR_FRAME_SIZE
	.align		4
.L_3:
        /*0018*/ 	.byte	0x04, 0x11
        /*001a*/ 	.short	(.L_5 - .L_4)
	.align		4
.L_4:
        /*001c*/ 	.word	index@(triton_red_fused_div_dot_mv_23)
        /*0020*/ 	.word	0x00000000


	//----- nvinfo : EIATTR_MIN_STACK_SIZE
	.align		4
.L_5:
        /*0024*/ 	.byte	0x04, 0x12
        /*0026*/ 	.short	(.L_7 - .L_6)
	.align		4
.L_6:
        /*0028*/ 	.word	index@(triton_red_fused_div_dot_mv_23)
        /*002c*/ 	.word	0x00000000
.L_7:


//--------------------- .nv.info.triton_red_fused_div_dot_mv_23 --------------------------
	.section	.nv.info.triton_red_fused_div_dot_mv_23,"",@"SHT_CUDA_INFO"
	.sectionflags	@""
	.align	4


	//----- nvinfo : EIATTR_CUDA_API_VERSION
	.align		4
        /*0000*/ 	.byte	0x04, 0x37
        /*0002*/ 	.short	(.L_9 - .L_8)
.L_8:
        /*0004*/ 	.word	0x0000007c


	//----- nvinfo : EIATTR_KPARAM_INFO
	.align		4
.L_9:
        /*0008*/ 	.byte	0x04, 0x17
        /*000a*/ 	.short	(.L_11 - .L_10)
.L_10:
        /*000c*/ 	.word	0x00000000
        /*0010*/ 	.short	0x0006
        /*0012*/ 	.short	0x0030
        /*0014*/ 	.byte	0x00, 0xf0, 0x11, 0x00


	//----- nvinfo : EIATTR_KPARAM_INFO
	.align		4
.L_11:
        /*0018*/ 	.byte	0x04, 0x17
        /*001a*/ 	.short	(.L_13 - .L_12)
.L_12:
        /*001c*/ 	.word	0x00000000
        /*0020*/ 	.short	0x0005
        /*0022*/ 	.short	0x0028
        /*0024*/ 	.byte	0x00, 0xf4, 0x21, 0x00


	//----- nvinfo : EIATTR_KPARAM_INFO
	.align		4
.L_13:
        /*0028*/ 	.byte	0x04, 0x17
        /*002a*/ 	.short	(.L_15 - .L_14)
.L_14:
        /*002c*/ 	.word	0x00000000
        /*0030*/ 	.short	0x0004
        /*0032*/ 	.short	0x0020
        /*0034*/ 	.byte	0x00, 0xf4, 0x21, 0x00


	//----- nvinfo : EIATTR_KPARAM_INFO
	.align		4
.L_15:
        /*0038*/ 	.byte	0x04, 0x17
        /*003a*/ 	.short	(.L_17 - .L_16)
.L_16:
        /*003c*/ 	.word	0x00000000
        /*0040*/ 	.short	0x0003
        /*0042*/ 	.short	0x0018
        /*0044*/ 	.byte	0x00, 0xf4, 0x21, 0x00


	//----- nvinfo : EIATTR_KPARAM_INFO
	.align		4
.L_17:
        /*0048*/ 	.byte	0x04, 0x17
        /*004a*/ 	.short	(.L_19 - .L_18)
.L_18:
        /*004c*/ 	.word	0x00000000
        /*0050*/ 	.short	0x0002
        /*0052*/ 	.short	0x0010
        /*0054*/ 	.byte	0x00, 0xf4, 0x21, 0x00


	//----- nvinfo : EIATTR_KPARAM_INFO
	.align		4
.L_19:
        /*0058*/ 	.byte	0x04, 0x17
        /*005a*/ 	.short	(.L_21 - .L_20)
.L_20:
        /*005c*/ 	.word	0x00000000
        /*0060*/ 	.short	0x0001
        /*0062*/ 	.short	0x0008
        /*0064*/ 	.byte	0x00, 0xf4, 0x21, 0x00


	//----- nvinfo : EIATTR_KPARAM_INFO
	.align		4
.L_21:
        /*0068*/ 	.byte	0x04, 0x17
        /*006a*/ 	.short	(.L_23 - .L_22)
.L_22:
        /*006c*/ 	.word	0x00000000
        /*0070*/ 	.short	0x0000
        /*0072*/ 	.short	0x0000
        /*0074*/ 	.byte	0x00, 0xf4, 0x21, 0x00


	//----- nvinfo : EIATTR_SPARSE_MMA_MASK
	.align		4
.L_23:
        /*0078*/ 	.byte	0x03, 0x50
        /*007a*/ 	.short	0x0000


	//----- nvinfo : EIATTR_MAXREG_COUNT
	.align		4
        /*007c*/ 	.byte	0x03, 0x1b
        /*007e*/ 	.short	0x0080


	//----- nvinfo : EIATTR_COOP_GROUP_MASK_REGIDS
	.align		4
        /*0080*/ 	.byte	0x04, 0x29
        /*0082*/ 	.short	(.L_25 - .L_24)


	//   ....[0]....
.L_24:
        /*0084*/ 	.word	0xffffffff


	//   ....[1]....
        /*0088*/ 	.word	0xffffffff


	//   ....[2]....
        /*008c*/ 	.word	0xffffffff


	//   ....[3]....
        /*0090*/ 	.word	0xffffffff


	//   ....[4]....
        /*0094*/ 	.word	0xffffffff


	//   ....[5]....
        /*0098*/ 	.word	0xffffffff


	//   ....[6]....
        /*009c*/ 	.word	0xffffffff


	//   ....[7]....
        /*00a0*/ 	.word	0xffffffff


	//   ....[8]....
        /*00a4*/ 	.word	0xffffffff


	//----- nvinfo : EIATTR_COOP_GROUP_INSTR_OFFSETS
	.align		4
.L_25:
        /*00a8*/ 	.byte	0x04, 0x28
        /*00aa*/ 	.short	(.L_27 - .L_26)


	//   ....[0]....
.L_26:
        /*00ac*/ 	.word	0x000002d0


	//   ....[1]....
        /*00b0*/ 	.word	0x000002f0


	//   ....[2]....
        /*00b4*/ 	.word	0x00000310


	//   ....[3]....
        /*00b8*/ 	.word	0x00000330


	//   ....[4]....
        /*00bc*/ 	.word	0x00000350


	//   ....[5]....
        /*00c0*/ 	.word	0x000003c0


	//   ....[6]....
        /*00c4*/ 	.word	0x000003e0


	//   ....[7]....
        /*00c8*/ 	.word	0x00000400


	//   ....[8]....
        /*00cc*/ 	.word	0x00000430


	//----- nvinfo : EIATTR_EXIT_INSTR_OFFSETS
	.align		4
.L_27:
        /*00d0*/ 	.byte	0x04, 0x1c
        /*00d2*/ 	.short	(.L_29 - .L_28)


	//   ....[0]....
.L_28:
        /*00d4*/ 	.word	0x000007e0


	//   ....[1]....
        /*00d8*/ 	.word	0x00000800


	//----- nvinfo : EIATTR_REQNTID
	.align		4
.L_29:
        /*00dc*/ 	.byte	0x04, 0x10
        /*00de*/ 	.short	(.L_31 - .L_30)
.L_30:
        /*00e0*/ 	.word	0x00000200
        /*00e4*/ 	.word	0x00000001
        /*00e8*/ 	.word	0x00000001


	//----- nvinfo : EIATTR_CRS_STACK_SIZE
	.align		4
.L_31:
        /*00ec*/ 	.byte	0x04, 0x1e
        /*00ee*/ 	.short	(.L_33 - .L_32)
.L_32:
        /*00f0*/ 	.word	0x00000000


	//----- nvinfo : EIATTR_CBANK_PARAM_SIZE
	.align		4
.L_33:
        /*00f4*/ 	.byte	0x03, 0x19
        /*00f6*/ 	.short	0x0034


	//----- nvinfo : EIATTR_PARAM_CBANK
	.align		4
        /*00f8*/ 	.byte	0x04, 0x0a
        /*00fa*/ 	.short	(.L_35 - .L_34)
	.align		4
.L_34:
        /*00fc*/ 	.word	index@(.nv.constant0.triton_red_fused_div_dot_mv_23)
        /*0100*/ 	.short	0x0210
        /*0102*/ 	.short	0x0034


	//----- nvinfo : EIATTR_SW_WAR
	.align		4
.L_35:
        /*0104*/ 	.byte	0x04, 0x36
        /*0106*/ 	.short	(.L_37 - .L_36)
.L_36:
        /*0108*/ 	.word	0x00000008
.L_37:


//--------------------- .nv.callgraph             --------------------------
	.section	.nv.callgraph,"",@"SHT_CUDA_CALLGRAPH"
	.align	4
	.sectionentsize	8
	.align		4
        /*0000*/ 	.word	0x00000000
	.align		4
        /*0004*/ 	.word	0xffffffff
	.align		4
        /*0008*/ 	.word	0x00000000
	.align		4
        /*000c*/ 	.word	0xfffffffe
	.align		4
        /*0010*/ 	.word	0x00000000
	.align		4
        /*0014*/ 	.word	0xfffffffd
	.align		4
        /*0018*/ 	.word	0x00000000
	.align		4
        /*001c*/ 	.word	0xfffffffc


//--------------------- .text.triton_red_fused_div_dot_mv_23 --------------------------
	.section	.text.triton_red_fused_div_dot_mv_23,"ax",@progbits
	.sectionflags	@"SHF_BARRIERS=1"
	.align	128
        .global         triton_red_fused_div_dot_mv_23
        .type           triton_red_fused_div_dot_mv_23,@function
        .size           triton_red_fused_div_dot_mv_23,(.L_x_3 - triton_red_fused_div_dot_mv_23)
        .other          triton_red_fused_div_dot_mv_23,@"STO_CUDA_ENTRY STV_DEFAULT"
triton_red_fused_div_dot_mv_23:
.text.triton_red_fused_div_dot_mv_23:
[----:B------:R-:W0:Y:S02]  /*0000*/  LDC R1, c[0x0][0x28] ;  /* 0x00000a00ff017b82 */ /* 0x000e240000000800 */
[----:B------:R-:W1:Y:S01]  /*0010*/  S2R R24, SR_TID.X ;  /* 0x0000000000187919 */ /* 0x000e620000002100 */
[----:B------:R-:W2:Y:S01]  /*0020*/  LDC.64 R2, c[0x0][0x218] ;  /* 0x00008600ff027b82 */ /* 0x000ea20000000a00 */
[----:B------:R-:W-:Y:S02]  /*0030*/  CS2R R8, SRZ ;  /* 0x0000000000087805 */ /* 0x000fe4000001ff00 */
[----:B------:R-:W-:Y:S02]  /*0040*/  CS2R R10, SRZ ;  /* 0x00000000000a7805 */ /* 0x000fe4000001ff00 */
[----:B------:R-:W-:Y:S02]  /*0050*/  CS2R R12, SRZ ;  /* 0x00000000000c7805 */ /* 0x000fe4000001ff00 */
[----:B------:R-:W-:Y:S01]  /*0060*/  CS2R R14, SRZ ;  /* 0x00000000000e7805 */ /* 0x000fe2000001ff00 */
[----:B------:R-:W-:Y:S01]  /*0070*/  ULDC.64 UR6, c[0x0][0x208] ;  /* 0x0000820000067ab9 */ /* 0x000fe20000000a00 */
[----:B------:R-:W3:Y:S01]  /*0080*/  LDC.64 R22, c[0x0][0x220] ;  /* 0x00008800ff167b82 */ /* 0x000ee20000000a00 */
[----:B-1----:R-:W-:-:S04]  /*0090*/  SHF.L.U32 R20, R24, 0x2, RZ ;  /* 0x0000000218147819 */ /* 0x002fc800000006ff */
[----:B------:R-:W-:-:S04]  /*00a0*/  LOP3.LUT R0, R20, 0x7fc, RZ, 0xc0, !PT ;  /* 0x000007fc14007812 */ /* 0x000fc800078ec0ff */
[C---:B------:R-:W-:Y:S01]  /*00b0*/  LOP3.LUT R4, R0.reuse, 0x800, RZ, 0xfc, !PT ;  /* 0x0000080000047812 */ /* 0x040fe200078efcff */
[----:B--2---:R-:W-:-:S03]  /*00c0*/  IMAD.WIDE.U32 R2, R0, 0x4, R2 ;  /* 0x0000000400027825 */ /* 0x004fc600078e0002 */
[----:B------:R-:W-:Y:S01]  /*00d0*/  ISETP.GE.U32.AND P0, PT, R4, 0xc00, PT ;  /* 0x00000c000400780c */ /* 0x000fe20003f06070 */
[----:B---3--:R-:W-:Y:S01]  /*00e0*/  IMAD.WIDE.U32 R22, R0, 0x4, R22 ;  /* 0x0000000400167825 */ /* 0x008fe200078e0016 */
[----:B------:R-:W2:Y:S02]  /*00f0*/  LDG.E.EL.128 R4, desc[UR6][R2.64] ;  /* 0x0000000602047981 */ /* 0x000ea4000c2e1d00 */
[----:B------:R-:W-:Y:S02]  /*0100*/  ISETP.GE.U32.AND.EX P0, PT, RZ, RZ, PT, P0 ;  /* 0x000000ffff00720c */ /* 0x000fe40003f06100 */
[----:B------:R-:W2:Y:S11]  /*0110*/  LDG.E.EF.128 R16, desc[UR6][R22.64] ;  /* 0x0000000616107981 */ /* 0x000eb6000c0e1d00 */
[----:B------:R-:W3:Y:S04]  /*0120*/  @!P0 LDG.E.EL.128 R8, desc[UR6][R2.64+0x2000] ;  /* 0x0020000602088981 */ /* 0x000ee8000c2e1d00 */
[----:B------:R-:W4:Y:S01]  /*0130*/  @!P0 LDG.E.EF.128 R12, desc[UR6][R22.64+0x2000] ;  /* 0x00200006160c8981 */ /* 0x000f22000c0e1d00 */
[----:B------:R-:W1:Y:S01]  /*0140*/  S2UR UR5, SR_CgaCtaId ;  /* 0x00000000000579c3 */ /* 0x000e620000008800 */
[C---:B------:R-:W-:Y:S01]  /*0150*/  LOP3.LUT P1, RZ, R24.reuse, 0x1f, RZ, 0xc0, !PT ;  /* 0x0000001f18ff7812 */ /* 0x040fe2000782c0ff */
[----:B------:R-:W-:Y:S01]  /*0160*/  UMOV UR4, 0x400 ;  /* 0x0000040000047882 */ /* 0x000fe20000000000 */
[----:B------:R-:W-:Y:S01]  /*0170*/  ISETP.GE.AND P2, PT, R24, 0x10, PT ;  /* 0x000000101800780c */ /* 0x000fe20003f46270 */
[----:B-1----:R-:W-:Y:S01]  /*0180*/  UPRMT UR4, UR5, 0x654, UR4 ;  /* 0x0000065405047896 */ /* 0x002fe20008000004 */
[----:B--2---:R-:W-:Y:S01]  /*0190*/  FFMA R6, R6, R18, RZ ;  /* 0x0000001206067223 */ /* 0x004fe200000000ff */
[----:B------:R-:W-:Y:S01]  /*01a0*/  FFMA R18, R5, R17, RZ ;  /* 0x0000001105127223 */ /* 0x000fe200000000ff */
[----:B------:R-:W-:Y:S01]  /*01b0*/  FFMA R7, R7, R19, RZ ;  /* 0x0000001307077223 */ /* 0x000fe200000000ff */
[----:B---3--:R-:W-:-:S02]  /*01c0*/  SEL R8, R8, RZ, !P0 ;  /* 0x000000ff08087207 */ /* 0x008fc40004000000 */
[----:B------:R-:W-:Y:S01]  /*01d0*/  SEL R17, R9, RZ, !P0 ;  /* 0x000000ff09117207 */ /* 0x000fe20004000000 */
[----:B------:R-:W-:Y:S01]  /*01e0*/  FFMA R9, R4, R16, RZ ;  /* 0x0000001004097223 */ /* 0x000fe200000000ff */
[----:B----4-:R-:W-:Y:S02]  /*01f0*/  SEL R13, R13, RZ, !P0 ;  /* 0x000000ff0d0d7207 */ /* 0x010fe40004000000 */
[----:B------:R-:W-:Y:S02]  /*0200*/  SEL R12, R12, RZ, !P0 ;  /* 0x000000ff0c0c7207 */ /* 0x000fe40004000000 */
[----:B------:R-:W-:Y:S01]  /*0210*/  SEL R19, R10, RZ, !P0 ;  /* 0x000000ff0a137207 */ /* 0x000fe20004000000 */
[----:B------:R-:W-:Y:S01]  /*0220*/  @!P0 FFMA R18, R17, R13, R18 ;  /* 0x0000000d11128223 */ /* 0x000fe20000000012 */
[----:B------:R-:W-:Y:S01]  /*0230*/  SEL R5, R14, RZ, !P0 ;  /* 0x000000ff0e057207 */ /* 0x000fe20004000000 */
[----:B------:R-:W-:Y:S01]  /*0240*/  @!P0 FFMA R9, R8, R12, R9 ;  /* 0x0000000c08098223 */ /* 0x000fe20000000009 */
[----:B------:R-:W-:Y:S01]  /*0250*/  SEL R8, R11, RZ, !P0 ;  /* 0x000000ff0b087207 */ /* 0x000fe20004000000 */
[----:B------:R-:W1:Y:S01]  /*0260*/  LDC.64 R16, c[0x0][0x238] ;  /* 0x00008e00ff107b82 */ /* 0x000e620000000a00 */
[----:B------:R-:W-:Y:S01]  /*0270*/  SEL R4, R15, RZ, !P0 ;  /* 0x000000ff0f047207 */ /* 0x000fe20004000000 */
[----:B------:R-:W-:Y:S01]  /*0280*/  @!P0 FFMA R6, R19, R5, R6 ;  /* 0x0000000513068223 */ /* 0x000fe20000000006 */
[----:B------:R-:W-:-:S03]  /*0290*/  FADD R9, R18, R9 ;  /* 0x0000000912097221 */ /* 0x000fc60000000000 */
[----:B------:R-:W-:Y:S01]  /*02a0*/  @!P0 FFMA R7, R8, R4, R7 ;  /* 0x0000000408078223 */ /* 0x000fe20000000007 */
[----:B------:R-:W-:-:S04]  /*02b0*/  FADD R6, R6, R9 ;  /* 0x0000000906067221 */ /* 0x000fc80000000000 */
[----:B------:R-:W-:-:S05]  /*02c0*/  FADD R6, R7, R6 ;  /* 0x0000000607067221 */ /* 0x000fca0000000000 */
[----:B------:R-:W2:Y:S02]  /*02d0*/  SHFL.BFLY PT, R5, R6, 0x10, 0x1f ;  /* 0x0e001f0006057f89 */ /* 0x000ea400000e0000 */
[----:B--2---:R-:W-:-:S05]  /*02e0*/  FADD R5, R6, R5 ;  /* 0x0000000506057221 */ /* 0x004fca0000000000 */
[----:B------:R-:W2:Y:S02]  /*02f0*/  SHFL.BFLY PT, R4, R5, 0x8, 0x1f ;  /* 0x0d001f0005047f89 */ /* 0x000ea400000e0000 */
[----:B--2---:R-:W-:-:S05]  /*0300*/  FADD R4, R5, R4 ;  /* 0x0000000405047221 */ /* 0x004fca0000000000 */
[----:B------:R-:W2:Y:S02]  /*0310*/  SHFL.BFLY PT, R7, R4, 0x4, 0x1f ;  /* 0x0c801f0004077f89 */ /* 0x000ea400000e0000 */
[----:B--2---:R-:W-:-:S05]  /*0320*/  FADD R7, R4, R7 ;  /* 0x0000000704077221 */ /* 0x004fca0000000000 */
[----:B------:R-:W2:Y:S02]  /*0330*/  SHFL.BFLY PT, R8, R7, 0x2, 0x1f ;  /* 0x0c401f0007087f89 */ /* 0x000ea400000e0000 */
[----:B--2---:R-:W-:-:S05]  /*0340*/  FADD R8, R7, R8 ;  /* 0x0000000807087221 */ /* 0x004fca0000000000 */
[----:B------:R-:W2:Y:S01]  /*0350*/  SHFL.BFLY PT, R9, R8, 0x1, 0x1f ;  /* 0x0c201f0008097f89 */ /* 0x000ea200000e0000 */
[----:B------:R-:W-:-:S04]  /*0360*/  SHF.R.U32.HI R5, RZ, 0x3, R24 ;  /* 0x00000003ff057819 */ /* 0x000fc80000011618 */
[----:B------:R-:W-:Y:S01]  /*0370*/  LOP3.LUT R5, R5, 0x3c, RZ, 0xc0, !PT ;  /* 0x0000003c05057812 */ /* 0x000fe200078ec0ff */
[----:B--2---:R-:W-:-:S05]  /*0380*/  FADD R10, R8, R9 ;  /* 0x00000009080a7221 */ /* 0x004fca0000000000 */
[----:B------:R-:W-:Y:S01]  /*0390*/  @!P1 STS [R5+UR4], R10 ;  /* 0x0000000a05009988 */ /* 0x000fe20008000804 */
[----:B------:R-:W-:Y:S06]  /*03a0*/  BAR.SYNC.DEFER_BLOCKING 0x0 ;  /* 0x0000000000007b1d */ /* 0x000fec0000010000 */
[----:B------:R-:W2:Y:S04]  /*03b0*/  @!P2 LDS R21, [R20+UR4] ;  /* 0x000000041415a984 */ /* 0x000ea80008000800 */
[----:B--2---:R-:W2:Y:S02]  /*03c0*/  SHFL.BFLY PT, R4, R21, 0x8, 0x1f ;  /* 0x0d001f0015047f89 */ /* 0x004ea400000e0000 */
[----:B--2---:R-:W-:-:S05]  /*03d0*/  FADD R4, R21, R4 ;  /* 0x0000000415047221 */ /* 0x004fca0000000000 */
[----:B------:R-:W2:Y:S02]  /*03e0*/  SHFL.BFLY PT, R7, R4, 0x4, 0x1f ;  /* 0x0c801f0004077f89 */ /* 0x000ea400000e0000 */
[----:B--2---:R-:W-:-:S05]  /*03f0*/  FADD R7, R4, R7 ;  /* 0x0000000704077221 */ /* 0x004fca0000000000 */
[----:B------:R-:W2:Y:S01]  /*0400*/  SHFL.BFLY PT, R6, R7, 0x2, 0x1f ;  /* 0x0c401f0007067f89 */ /* 0x000ea200000e0000 */
[----:B------:R-:W-:Y:S01]  /*0410*/  LOP3.LUT P1, RZ, R24, 0xf, RZ, 0xc0, !PT ;  /* 0x0000000f18ff7812 */ /* 0x000fe2000782c0ff */
[----:B--2---:R-:W-:-:S05]  /*0420*/  FADD R6, R7, R6 ;  /* 0x0000000607067221 */ /* 0x004fca0000000000 */
[----:B------:R-:W2:Y:S01]  /*0430*/  SHFL.BFLY PT, R11, R6, 0x1, 0x1f ;  /* 0x0c201f00060b7f89 */ /* 0x000ea200000e0000 */
[----:B------:R-:W-:Y:S01]  /*0440*/  ISETP.LT.AND P1, PT, R24, 0x10, !P1 ;  /* 0x000000101800780c */ /* 0x000fe20004f21270 */
[----:B------:R-:W3:Y:S01]  /*0450*/  LDC.64 R8, c[0x0][0x228] ;  /* 0x00008a00ff087b82 */ /* 0x000ee20000000a00 */
[----:B--2---:R-:W-:-:S11]  /*0460*/  FADD R13, R6, R11 ;  /* 0x0000000b060d7221 */ /* 0x004fd60000000000 */
[----:B------:R2:W-:Y:S01]  /*0470*/  @P1 STS [R20+UR4], R13 ;  /* 0x0000000d14001988 */ /* 0x0005e20008000804 */
[----:B------:R-:W-:Y:S08]  /*0480*/  BAR.SYNC.DEFER_BLOCKING 0x0 ;  /* 0x0000000000007b1d */ /* 0x000ff00000010000 */
[----:B--2---:R-:W2:Y:S01]  /*0490*/  LDC.64 R12, c[0x0][0x230] ;  /* 0x00008c00ff0c7b82 */ /* 0x004ea20000000a00 */
[----:B---3--:R-:W3:Y:S04]  /*04a0*/  LDG.E R9, desc[UR6][R8.64] ;  /* 0x0000000608097981 */ /* 0x008ee8000c1e1900 */
[----:B------:R-:W3:Y:S03]  /*04b0*/  LDS R4, [UR4] ;  /* 0x00000004ff047984 */ /* 0x000ee60008000800 */
[----:B------:R-:W-:Y:S01]  /*04c0*/  BAR.SYNC.DEFER_BLOCKING 0x0 ;  /* 0x0000000000007b1d */ /* 0x000fe20000010000 */
[----:B------:R-:W-:-:S13]  /*04d0*/  LOP3.LUT P1, RZ, R24, 0x1ff, RZ, 0xc0, !PT ;  /* 0x000001ff18ff7812 */ /* 0x000fda000782c0ff */
[----:B------:R-:W4:Y:S01]  /*04e0*/  @!P1 LDC.64 R10, c[0x0][0x210] ;  /* 0x00008400ff0a9b82 */ /* 0x000f220000000a00 */
[----:B---3--:R-:W-:-:S05]  /*04f0*/  FMUL R15, R4, R9 ;  /* 0x00000009040f7220 */ /* 0x008fca0000400000 */
[----:B----4-:R3:W-:Y:S04]  /*0500*/  @!P1 STG.E desc[UR6][R10.64], R15 ;  /* 0x0000000f0a009986 */ /* 0x0107e8000c101906 */
[----:B------:R-:W4:Y:S01]  /*0510*/  LDG.E.EF.128 R4, desc[UR6][R2.64] ;  /* 0x0000000602047981 */ /* 0x000f22000c0e1d00 */
[C---:B------:R-:W-:Y:S02]  /*0520*/  FSETP.GT.AND P1, PT, |R15|.reuse, 8.50705917302346158658e+37, PT ;  /* 0x7e8000000f00780b */ /* 0x040fe40003f24200 */
[----:B------:R-:W-:-:S11]  /*0530*/  FSETP.GEU.AND P2, PT, |R15|, 1.175494350822287508e-38, PT ;  /* 0x008000000f00780b */ /* 0x000fd60003f4e200 */
[----:B---3--:R-:W-:-:S04]  /*0540*/  @P1 FMUL R15, R15, 0.25 ;  /* 0x3e8000000f0f1820 */ /* 0x008fc80000400000 */
[----:B------:R-:W-:-:S04]  /*0550*/  @!P2 FMUL R15, R15, 16777216 ;  /* 0x4b8000000f0fa820 */ /* 0x000fc80000400000 */
[----:B------:R-:W3:Y:S01]  /*0560*/  MUFU.RCP R14, R15 ;  /* 0x0000000f000e7308 */ /* 0x000ee20000001000 */
[----:B--2---:R-:W-:-:S04]  /*0570*/  IMAD.WIDE.U32 R12, R0, 0x4, R12 ;  /* 0x00000004000c7825 */ /* 0x004fc800078e000c */
[----:B-1----:R-:W-:Y:S01]  /*0580*/  IMAD.WIDE.U32 R16, R0, 0x4, R16 ;  /* 0x0000000400107825 */ /* 0x002fe200078e0010 */
[----:B------:R-:W-:Y:S01]  /*0590*/  BSSY B0, `(.L_x_0) ;  /* 0x0000013000007945 */ /* 0x000fe20003800000 */
[----:B------:R-:W-:Y:S02]  /*05a0*/  CS2R R8, SRZ ;  /* 0x0000000000087805 */ /* 0x000fe4000001ff00 */
[----:B------:R-:W-:Y:S01]  /*05b0*/  CS2R R10, SRZ ;  /* 0x00000000000a7805 */ /* 0x000fe2000001ff00 */
[----:B----4-:R-:W-:Y:S01]  /*05c0*/  @P1 FMUL R4, R4, 0.25 ;  /* 0x3e80000004041820 */ /* 0x010fe20000400000 */
[----:B------:R-:W-:Y:S01]  /*05d0*/  @P1 FMUL R5, R5, 0.25 ;  /* 0x3e80000005051820 */ /* 0x000fe20000400000 */
[----:B------:R-:W-:Y:S01]  /*05e0*/  @P1 FMUL R6, R6, 0.25 ;  /* 0x3e80000006061820 */ /* 0x000fe20000400000 */
[----:B------:R-:W-:Y:S01]  /*05f0*/  @P1 FMUL R7, R7, 0.25 ;  /* 0x3e80000007071820 */ /* 0x000fe20000400000 */
[----:B------:R-:W-:Y:S01]  /*0600*/  @!P2 FMUL R4, R4, 16777216 ;  /* 0x4b8000000404a820 */ /* 0x000fe20000400000 */
[----:B------:R-:W-:Y:S01]  /*0610*/  @!P2 FMUL R5, R5, 16777216 ;  /* 0x4b8000000505a820 */ /* 0x000fe20000400000 */
[----:B------:R-:W-:Y:S01]  /*0620*/  @!P2 FMUL R6, R6, 16777216 ;  /* 0x4b8000000606a820 */ /* 0x000fe20000400000 */
[----:B------:R-:W-:Y:S01]  /*0630*/  @!P2 FMUL R7, R7, 16777216 ;  /* 0x4b8000000707a820 */ /* 0x000fe20000400000 */
[C---:B---3--:R-:W-:Y:S01]  /*0640*/  FMUL R4, R14.reuse, R4 ;  /* 0x000000040e047220 */ /* 0x048fe20000400000 */
[C---:B------:R-:W-:Y:S01]  /*0650*/  FMUL R5, R14.reuse, R5 ;  /* 0x000000050e057220 */ /* 0x040fe20000400000 */
[C---:B------:R-:W-:Y:S01]  /*0660*/  FMUL R6, R14.reuse, R6 ;  /* 0x000000060e067220 */ /* 0x040fe20000400000 */
[----:B------:R-:W-:-:S05]  /*0670*/  FMUL R7, R14, R7 ;  /* 0x000000070e077220 */ /* 0x000fca0000400000 */
[----:B------:R1:W-:Y:S04]  /*0680*/  STG.E.128 desc[UR6][R12.64], R4 ;  /* 0x000000040c007986 */ /* 0x0003e8000c101d06 */
[----:B------:R1:W-:Y:S01]  /*0690*/  STG.E.128 desc[UR6][R16.64], R4 ;  /* 0x0000000410007986 */ /* 0x0003e2000c101d06 */
[----:B------:R-:W-:Y:S05]  /*06a0*/  @P0 BRA `(.L_x_1) ;  /* 0x0000000000040947 */ /* 0x000fea0003800000 */
[----:B------:R2:W5:Y:S02]  /*06b0*/  LDG.E.EF.128 R8, desc[UR6][R2.64+0x2000] ;  /* 0x0020000602087981 */ /* 0x000564000c0e1d00 */
.L_x_1:
[----:B------:R-:W-:Y:S05]  /*06c0*/  BSYNC B0 ;  /* 0x0000000000007941 */ /* 0x000fea0003800000 */
.L_x_0:
[----:B-1---5:R-:W-:Y:S02]  /*06d0*/  SEL R7, R10, RZ, !P0 ;  /* 0x000000ff0a077207 */ /* 0x022fe40004000000 */
[----:B--2---:R-:W-:Y:S02]  /*06e0*/  SEL R3, R8, RZ, !P0 ;  /* 0x000000ff08037207 */ /* 0x004fe40004000000 */
[----:B------:R-:W-:Y:S01]  /*06f0*/  SEL R5, R9, RZ, !P0 ;  /* 0x000000ff09057207 */ /* 0x000fe20004000000 */
[----:B------:R-:W-:Y:S01]  /*0700*/  @P1 FMUL R7, R7, 0.25 ;  /* 0x3e80000007071820 */ /* 0x000fe20000400000 */
[----:B------:R-:W-:Y:S01]  /*0710*/  SEL R11, R11, RZ, !P0 ;  /* 0x000000ff0b0b7207 */ /* 0x000fe20004000000 */
[----:B------:R-:W-:Y:S02]  /*0720*/  @P1 FMUL R3, R3, 0.25 ;  /* 0x3e80000003031820 */ /* 0x000fe40000400000 */
[----:B------:R-:W-:Y:S01]  /*0730*/  @P1 FMUL R5, R5, 0.25 ;  /* 0x3e80000005051820 */ /* 0x000fe20000400000 */
[----:B------:R-:W-:Y:S01]  /*0740*/  @!P2 FMUL R7, R7, 16777216 ;  /* 0x4b8000000707a820 */ /* 0x000fe20000400000 */
[----:B------:R-:W-:Y:S01]  /*0750*/  @P1 FMUL R11, R11, 0.25 ;  /* 0x3e8000000b0b1820 */ /* 0x000fe20000400000 */
[----:B------:R-:W-:Y:S01]  /*0760*/  @!P2 FMUL R3, R3, 16777216 ;  /* 0x4b8000000303a820 */ /* 0x000fe20000400000 */
[----:B------:R-:W-:Y:S01]  /*0770*/  @!P2 FMUL R5, R5, 16777216 ;  /* 0x4b8000000505a820 */ /* 0x000fe20000400000 */
[C---:B------:R-:W-:Y:S01]  /*0780*/  FMUL R6, R14.reuse, R7 ;  /* 0x000000070e067220 */ /* 0x040fe20000400000 */
[----:B------:R-:W-:Y:S01]  /*0790*/  @!P2 FMUL R11, R11, 16777216 ;  /* 0x4b8000000b0ba820 */ /* 0x000fe20000400000 */
[C---:B------:R-:W-:Y:S01]  /*07a0*/  FMUL R4, R14.reuse, R3 ;  /* 0x000000030e047220 */ /* 0x040fe20000400000 */
[----:B------:R-:W-:-:S02]  /*07b0*/  FMUL R5, R14, R5 ;  /* 0x000000050e057220 */ /* 0x000fc40000400000 */
[----:B------:R-:W-:-:S05]  /*07c0*/  FMUL R7, R14, R11 ;  /* 0x0000000b0e077220 */ /* 0x000fca0000400000 */
[----:B------:R1:W-:Y:S01]  /*07d0*/  @!P0 STG.E.128 desc[UR6][R12.64+0x2000], R4 ;  /* 0x002000040c008986 */ /* 0x0003e2000c101d06 */
[----:B------:R-:W-:Y:S05]  /*07e0*/  @P0 EXIT ;  /* 0x000000000000094d */ /* 0x000fea0003800000 */
[----:B------:R-:W-:Y:S01]  /*07f0*/  STG.E.128 desc[UR6][R16.64+0x2000], R4 ;  /* 0x0020000410007986 */ /* 0x000fe2000c101d06 */
[----:B------:R-:W-:Y:S05]  /*0800*/  EXIT ;  /* 0x000000000000794d */ /* 0x000fea0003800000 */
.L_x_2:
[----:B------:R-:W-:-:S00]  /*0810*/  BRA `(.L_x_2) ;  /* 0xfffffffc00fc7947 */ /* 0x000fc0000383ffff */
[----:B------:R-:W-:-:S00]  /*0820*/  NOP ;  /* 0x0000000000007918 */ /* 0x000fc00000000000 */
        /* <DEDUP_REMOVED lines=13> */
.L_x_3:


//--------------------- .nv.shared.triton_red_fused_div_dot_mv_23 --------------------------
	.section	.nv.shared.triton_red_fused_div_dot_mv_23,"aw",@nobits
	.sectionflags	@""
	.align	16
	.zero		1024


//--------------------- .nv.constant0.triton_red_fused_div_dot_mv_23 --------------------------
	.section	.nv.constant0.triton_red_fused_div_dot_mv_23,"a",@progbits
	.sectionflags	@""
	.align	4
.nv.constant0.triton_red_fused_div_dot_mv_23:
	.zero		580
